//
// Generated by NVIDIA NVVM Compiler
//
// Compiler Build ID: CL-36424714
// Cuda compilation tools, release 13.0, V13.0.88
// Based on NVVM 20.0.0
//

.version 9.0
.target sm_100
.address_size 64

	// .globl	_Z8myKernelPi
.extern .func  (.param .b32 func_retval0) vprintf
(
	.param .b64 vprintf_param_0,
	.param .b64 vprintf_param_1
)
;
.global .align 1 .b8 $str[18] = {100, 95, 97, 114, 114, 97, 121, 91, 37, 100, 93, 32, 61, 32, 37, 100, 10};

.visible .entry _Z8myKernelPi(
	.param .u64 .ptr .align 1 _Z8myKernelPi_param_0
)
{
	.local .align 8 .b8 	__local_depot0[8];
	.reg .b64 	%SP;
	.reg .b64 	%SPL;
	.reg .b32 	%r<6>;
	.reg .b64 	%rd<9>;

	mov.u64 	%SPL, __local_depot0;
	cvta.local.u64 	%SP, %SPL;
	ld.param.u64 	%rd1, [_Z8myKernelPi_param_0];
	cvta.to.global.u64 	%rd2, %rd1;
	add.u64 	%rd3, %SP, 0;
	add.u64 	%rd4, %SPL, 0;
	mov.u32 	%r1, %tid.x;
	mul.wide.u32 	%rd5, %r1, 4;
	add.s64 	%rd6, %rd2, %rd5;
	ld.global.u32 	%r2, [%rd6];
	add.s32 	%r3, %r2, 1;
	st.global.u32 	[%rd6], %r3;
	st.local.v2.u32 	[%rd4], {%r1, %r3};
	mov.u64 	%rd7, $str;
	cvta.global.u64 	%rd8, %rd7;
	{ // callseq 0, 0
	.param .b64 param0;
	st.param.b64 	[param0], %rd8;
	.param .b64 param1;
	st.param.b64 	[param1], %rd3;
	.param .b32 retval0;
	call.uni (retval0), 
	vprintf, 
	(
	param0, 
	param1
	);
	ld.param.b32 	%r4, [retval0];
	} // callseq 0
	ret;

}


// ===== COMPILED SASS (sm_100) =====

	.target	sm_100

	.elftype	@"ET_EXEC"


//--------------------- .note.nv.tkinfo           --------------------------
	.section	.note.nv.tkinfo,"",@"SHT_NOTE"
	.sectionflags	@"SHF_NOTE_NV_TKINFO"
	.tkinfo
        /*0018*/ 	.word	0x00000002
        /*0030*/ 	.string	""
        /*0030*/ 	.string	"ptxas"
        /*0030*/ 	.string	"Cuda compilation tools, release 13.0, V13.0.88"
        /*0030*/ 	.string	"Build cuda_13.0.r13.0/compiler.36424714_0"
        /*0030*/ 	.string	"-arch sm_100 -m 64 "



//--------------------- .note.nv.cuinfo           --------------------------
	.section	.note.nv.cuinfo,"",@"SHT_NOTE"
	.sectionflags	@"SHF_NOTE_NV_CUINFO"
        /*0018*/ 	.short	0x0002
        /*001a*/ 	.short	0x0064
        /*001c*/ 	.short	0x0082
	.zero		2


//--------------------- .nv.info                  --------------------------
	.section	.nv.info,"",@"SHT_CUDA_INFO"
	.align	4


	//----- nvinfo : EIATTR_REGCOUNT
	.align		4
        /*0000*/ 	.byte	0x04, 0x2f
        /*0002*/ 	.short	(.L_2 - .L_1)
	.align		4
.L_1:
        /*0004*/ 	.word	index@(_Z8myKernelPi)
        /*0008*/ 	.word	0x00000018


	//----- nvinfo : EIATTR_FRAME_SIZE
	.align		4
.L_2:
        /*000c*/ 	.byte	0x04, 0x11
        /*000e*/ 	.short	(.L_4 - .L_3)
	.align		4
.L_3:
        /*0010*/ 	.word	index@(_Z8myKernelPi)
        /*0014*/ 	.word	0x00000008


	//----- nvinfo : EIATTR_MIN_STACK_SIZE
	.align		4
.L_4:
        /*0018*/ 	.byte	0x04, 0x12
        /*001a*/ 	.short	(.L_6 - .L_5)
	.align		4
.L_5:
        /*001c*/ 	.word	index@(_Z8myKernelPi)
        /*0020*/ 	.word	0x00000008
.L_6:


//--------------------- .nv.compat                --------------------------
	.section	.nv.compat,"",@"SHT_CUDA_COMPAT_INFO"
	.align	4
        /*0000*/ 	.byte	0x02, 0x09, 0x00, 0x00, 0x02, 0x02, 0x01, 0x00, 0x02, 0x05, 0x05, 0x00, 0x03, 0x07, 0x01, 0x01
        /*0010*/ 	.byte	0x02, 0x03, 0x00, 0x00, 0x02, 0x06, 0x01, 0x00, 0x04, 0x0b, 0x08, 0x00, 0x09, 0x00, 0x00, 0x00
        /*0020*/ 	.byte	0x00, 0x00, 0x00, 0x00


//--------------------- .nv.info._Z8myKernelPi    --------------------------
	.section	.nv.info._Z8myKernelPi,"",@"SHT_CUDA_INFO"
	.sectionflags	@""
	.align	4


	//----- nvinfo : EIATTR_CUDA_API_VERSION
	.align		4
        /*0000*/ 	.byte	0x04, 0x37
        /*0002*/ 	.short	(.L_8 - .L_7)
.L_7:
        /*0004*/ 	.word	0x00000082


	//----- nvinfo : EIATTR_KPARAM_INFO
	.align		4
.L_8:
        /*0008*/ 	.byte	0x04, 0x17
        /*000a*/ 	.short	(.L_10 - .L_9)
.L_9:
        /*000c*/ 	.word	0x00000000
        /*0010*/ 	.short	0x0000
        /*0012*/ 	.short	0x0000
        /*0014*/ 	.byte	0x00, 0xf5, 0x21, 0x00


	//----- nvinfo : EIATTR_SPARSE_MMA_MASK
	.align		4
.L_10:
        /*0018*/ 	.byte	0x03, 0x50
        /*001a*/ 	.short	0x0000


	//----- nvinfo : EIATTR_MAXREG_COUNT
	.align		4
        /*001c*/ 	.byte	0x03, 0x1b
        /*001e*/ 	.short	0x00ff


	//----- nvinfo : EIATTR_EXTERNS
	.align		4
        /*0020*/ 	.byte	0x04, 0x0f
        /*0022*/ 	.short	(.L_12 - .L_11)


	//   ....[0]....
	.align		4
.L_11:
        /*0024*/ 	.word	index@(vprintf)


	//----- nvinfo : EIATTR_MERCURY_ISA_VERSION
	.align		4
.L_12:
        /*0028*/ 	.byte	0x03, 0x5f
        /*002a*/ 	.short	0x0101


	//----- nvinfo : EIATTR_VRC_CTA_INIT_COUNT
	.align		4
        /*002c*/ 	.byte	0x02, 0x4a
	.zero		1
	.zero		1


	//----- nvinfo : EIATTR_SYSCALL_OFFSETS
	.align		4
        /*0030*/ 	.byte	0x04, 0x46
        /*0032*/ 	.short	(.L_14 - .L_13)


	//   ....[0]....
.L_13:
        /*0034*/ 	.word	0x00000140


	//----- nvinfo : EIATTR_EXIT_INSTR_OFFSETS
	.align		4
.L_14:
        /*0038*/ 	.byte	0x04, 0x1c
        /*003a*/ 	.short	(.L_16 - .L_15)


	//   ....[0]....
.L_15:
        /*003c*/ 	.word	0x00000150


	//----- nvinfo : EIATTR_CBANK_PARAM_SIZE
	.align		4
.L_16:
        /*0040*/ 	.byte	0x03, 0x19
        /*0042*/ 	.short	0x0008


	//----- nvinfo : EIATTR_PARAM_CBANK
	.align		4
        /*0044*/ 	.byte	0x04, 0x0a
        /*0046*/ 	.short	(.L_18 - .L_17)
	.align		4
.L_17:
        /*0048*/ 	.word	index@(.nv.constant0._Z8myKernelPi)
        /*004c*/ 	.short	0x0380
        /*004e*/ 	.short	0x0008


	//----- nvinfo : EIATTR_SW_WAR
	.align		4
.L_18:
        /*0050*/ 	.byte	0x04, 0x36
        /*0052*/ 	.short	(.L_20 - .L_19)
.L_19:
        /*0054*/ 	.word	0x00000008
.L_20:


//--------------------- .nv.callgraph             --------------------------
	.section	.nv.callgraph,"",@"SHT_CUDA_CALLGRAPH"
	.align	4
	.sectionentsize	8
	.align		4
        /*0000*/ 	.word	0x00000000
	.align		4
        /*0004*/ 	.word	0xffffffff
	.align		4
        /*0008*/ 	.word	index@(_Z8myKernelPi)
	.align		4
        /*000c*/ 	.word	index@(vprintf)
	.align		4
        /*0010*/ 	.word	0x00000000
	.align		4
        /*0014*/ 	.word	0xfffffffe
	.align		4
        /*0018*/ 	.word	0x00000000
	.align		4
        /*001c*/ 	.word	0xfffffffd
	.align		4
        /*0020*/ 	.word	0x00000000
	.align		4
        /*0024*/ 	.word	0xfffffffc


//--------------------- .nv.constant4             --------------------------
	.section	.nv.constant4,"a",@progbits
	.align	8
	.align		8
.nv.constant4:
        /*0000*/ 	.dword	vprintf
	.align		8
        /*0008*/ 	.dword	$str


//--------------------- .text._Z8myKernelPi       --------------------------
	.section	.text._Z8myKernelPi,"ax",@progbits
	.align	128
        .global         _Z8myKernelPi
        .type           _Z8myKernelPi,@function
        .size           _Z8myKernelPi,(.L_x_2 - _Z8myKernelPi)
        .other          _Z8myKernelPi,@"STO_CUDA_ENTRY STV_DEFAULT"
_Z8myKernelPi:
.text._Z8myKernelPi:
[----:B------:R-:W0:Y:S01]  /*0000*/  LDC R1, c[0x0][0x37c] ;  /* 0x0000df00ff017b82 */ /* 0x000e220000000800 */
[----:B------:R-:W1:Y:S07]  /*0010*/  S2R R10, SR_TID.X ;  /* 0x00000000000a7919 */ /* 0x000e6e0000002100 */
[----:B------:R-:W1:Y:S01]  /*0020*/  LDC.64 R2, c[0x0][0x380] ;  /* 0x0000e000ff027b82 */ /* 0x000e620000000a00 */
[----:B------:R-:W2:Y:S01]  /*0030*/  LDCU.64 UR4, c[0x0][0x358] ;  /* 0x00006b00ff0477ac */ /* 0x000ea20008000a00 */
[----:B0-----:R-:W-:Y:S01]  /*0040*/  VIADD R1, R1, 0xfffffff8 ;  /* 0xfffffff801017836 */ /* 0x001fe20000000000 */
[----:B------:R-:W0:Y:S01]  /*0050*/  LDCU UR6, c[0x0][0x2f8] ;  /* 0x00005f00ff0677ac */ /* 0x000e220008000800 */
[----:B------:R-:W3:Y:S01]  /*0060*/  LDCU.64 UR8, c[0x4][0x8] ;  /* 0x01000100ff0877ac */ /* 0x000ee20008000a00 */
[----:B-1----:R-:W-:-:S05]  /*0070*/  IMAD.WIDE.U32 R2, R10, 0x4, R2 ;  /* 0x000000040a027825 */ /* 0x002fca00078e0002 */
[----:B--2---:R-:W2:Y:S01]  /*0080*/  LDG.E R11, desc[UR4][R2.64] ;  /* 0x00000004020b7981 */ /* 0x004ea2000c1e1900 */
[----:B------:R-:W-:Y:S01]  /*0090*/  MOV R0, 0x0 ;  /* 0x0000000000007802 */ /* 0x000fe20000000f00 */
[----:B---3--:R-:W-:Y:S01]  /*00a0*/  IMAD.U32 R4, RZ, RZ, UR8 ;  /* 0x00000008ff047e24 */ /* 0x008fe2000f8e00ff */
[----:B0-----:R-:W-:Y:S02]  /*00b0*/  IADD3 R6, P0, PT, R1, UR6, RZ ;  /* 0x0000000601067c10 */ /* 0x001fe4000ff1e0ff */
[----:B------:R0:W1:Y:S01]  /*00c0*/  LDC.64 R8, c[0x4][R0] ;  /* 0x0100000000087b82 */ /* 0x0000620000000a00 */
[----:B------:R-:W-:Y:S02]  /*00d0*/  MOV R5, UR9 ;  /* 0x0000000900057c02 */ /* 0x000fe40008000f00 */
[----:B--2---:R-:W-:-:S05]  /*00e0*/  IADD3 R11, PT, PT, R11, 0x1, RZ ;  /* 0x000000010b0b7810 */ /* 0x004fca0007ffe0ff */
[----:B------:R0:W-:Y:S04]  /*00f0*/  STL.64 [R1], R10 ;  /* 0x0000000a01007387 */ /* 0x0001e80000100a00 */
[----:B------:R0:W-:Y:S01]  /*0100*/  STG.E desc[UR4][R2.64], R11 ;  /* 0x0000000b02007986 */ /* 0x0001e2000c101904 */
[----:B------:R-:W2:Y:S02]  /*0110*/  LDCU UR4, c[0x0][0x2fc] ;  /* 0x00005f80ff0477ac */ /* 0x000ea40008000800 */
[----:B012---:R-:W-:-:S07]  /*0120*/  IMAD.X R7, RZ, RZ, UR4, P0 ;  /* 0x00000004ff077e24 */ /* 0x007fce00080e06ff */
[----:B------:R-:W-:-:S07]  /*0130*/  LEPC R20, `(.L_x_0) ;  /* 0x000000001014794e */ /* 0x000fce0000000000 */
[----:B------:R-:W-:Y:S05]  /*0140*/  CALL.ABS.NOINC R8 ;  /* 0x0000000008007343 */ /* 0x000fea0003c00000 */
.L_x_0:
[----:B------:R-:W-:Y:S05]  /*0150*/  EXIT ;  /* 0x000000000000794d */ /* 0x000fea0003800000 */
.L_x_1:
[----:B------:R-:W-:-:S00]  /*0160*/  BRA `(.L_x_1) ;  /* 0xfffffffc00fc7947 */ /* 0x000fc0000383ffff */
[----:B------:R-:W-:-:S00]  /*0170*/  NOP ;  /* 0x0000000000007918 */ /* 0x000fc00000000000 */
        /* <DEDUP_REMOVED lines=8> */
.L_x_2:


//--------------------- .nv.global.init           --------------------------
	.section	.nv.global.init,"aw",@progbits
.nv.global.init:
	.type		$str,@object
	.size		$str,(.L_0 - $str)
$str:
        /*0000*/ 	.byte	0x64, 0x5f, 0x61, 0x72, 0x72, 0x61, 0x79, 0x5b, 0x25, 0x64, 0x5d, 0x20, 0x3d, 0x20, 0x25, 0x64
        /*0010*/ 	.byte	0x0a, 0x00
.L_0:


//--------------------- .nv.shared.reserved.0     --------------------------
	.section	.nv.shared.reserved.0,"aw",@nobits
	.weak		__nv_reservedSMEM_offset_0_alias
	.size		__nv_reservedSMEM_offset_0_alias, 0, 64
	.other		__nv_reservedSMEM_offset_0_alias,@"STO_CUDA_RESERVED_SHARED STV_DEFAULT"
__nv_reservedSMEM_offset_0_alias:
	.zero		0
	.zero		64


//--------------------- .nv.constant0._Z8myKernelPi --------------------------
	.section	.nv.constant0._Z8myKernelPi,"a",@progbits
	.sectionflags	@""
	.align	4
.nv.constant0._Z8myKernelPi:
	.zero		904


//--------------------- SYMBOLS --------------------------

	.type		.nv.reservedSmem.offset0,@object
	.size		.nv.reservedSmem.offset0,0x4
	.type		vprintf,@function
